//
// Generated by NVIDIA NVVM Compiler
//
// Compiler Build ID: CL-36424714
// Cuda compilation tools, release 13.0, V13.0.88
// Based on NVVM 20.0.0
//

.version 9.0
.target sm_100
.address_size 64

	// .globl	_Z4funcPiiiy
.global .align 4 .b8 best[4];
.global .align 8 .b8 counter[8];
.const .align 4 .b8 mat[38400];

.visible .entry _Z4funcPiiiy(
	.param .u64 .ptr .align 1 _Z4funcPiiiy_param_0,
	.param .u32 _Z4funcPiiiy_param_1,
	.param .u32 _Z4funcPiiiy_param_2,
	.param .u64 _Z4funcPiiiy_param_3
)
{
	.reg .pred 	%p<36>;
	.reg .b32 	%r<343>;
	.reg .b64 	%rd<83>;

	ld.param.u64 	%rd30, [_Z4funcPiiiy_param_0];
	ld.param.u32 	%r89, [_Z4funcPiiiy_param_1];
	ld.param.u32 	%r90, [_Z4funcPiiiy_param_2];
	cvta.to.global.u64 	%rd31, %rd30;
	mov.u32 	%r91, %ctaid.x;
	cvt.u64.u32 	%rd81, %r91;
	mov.u32 	%r1, %tid.x;
	mul.wide.u32 	%rd32, %r1, 4;
	add.s64 	%rd2, %rd31, %rd32;
	add.s64 	%rd3, %rd31, 384;
	mul.lo.s32 	%r2, %r89, 100;
	mul.lo.s32 	%r3, %r90, 100;
	add.s32 	%r4, %r2, -100;
	max.s32 	%r92, %r4, 100;
	add.s32 	%r93, %r92, -1;
	mul.hi.u32 	%r94, %r93, 1374389535;
	shr.u32 	%r95, %r94, 5;
	add.s32 	%r96, %r95, 1;
	and.b32  	%r5, %r96, 7;
	and.b32  	%r6, %r96, 3;
	and.b32  	%r7, %r95, 3;
	and.b32  	%r8, %r95, 1;
	and.b32  	%r97, %r96, 134217720;
	neg.s32 	%r9, %r97;
	add.s64 	%rd4, %rd2, 1728;
$L__BB0_1:
	setp.eq.s32 	%p1, %r90, 0;
	ld.global.u32 	%r10, [best];
	mov.u32 	%r342, %r10;
	@%p1 bra 	$L__BB0_21;
	setp.lt.s32 	%p2, %r89, 2;
	ld.global.u32 	%r333, [%rd2];
	ld.global.u32 	%r332, [%rd2+128];
	ld.global.u32 	%r331, [%rd2+256];
	mov.b32 	%r334, 0;
	@%p2 bra 	$L__BB0_14;
	setp.lt.s32 	%p3, %r4, 701;
	mov.b32 	%r334, 0;
	@%p3 bra 	$L__BB0_6;
	mov.b32 	%r334, 0;
	mov.u64 	%rd77, %rd4;
	mov.u32 	%r326, %r9;
	mov.u64 	%rd78, %rd81;
$L__BB0_5:
	.pragma "nounroll";
	ld.global.u32 	%r102, [%rd77+-1328];
	and.b64  	%rd34, %rd78, 1;
	setp.eq.b64 	%p4, %rd34, 1;
	neg.s32 	%r103, %r102;
	selp.b32 	%r104, %r103, %r102, %p4;
	add.s32 	%r105, %r104, %r333;
	ld.global.u32 	%r106, [%rd77+-1200];
	neg.s32 	%r107, %r106;
	selp.b32 	%r108, %r107, %r106, %p4;
	add.s32 	%r109, %r108, %r332;
	ld.global.u32 	%r110, [%rd77+-1072];
	neg.s32 	%r111, %r110;
	selp.b32 	%r112, %r111, %r110, %p4;
	add.s32 	%r113, %r112, %r331;
	shr.u64 	%rd81, %rd78, 8;
	ld.global.u32 	%r114, [%rd77+-928];
	and.b64  	%rd35, %rd78, 2;
	setp.eq.s64 	%p5, %rd35, 0;
	neg.s32 	%r115, %r114;
	selp.b32 	%r116, %r114, %r115, %p5;
	add.s32 	%r117, %r116, %r105;
	ld.global.u32 	%r118, [%rd77+-800];
	neg.s32 	%r119, %r118;
	selp.b32 	%r120, %r118, %r119, %p5;
	add.s32 	%r121, %r120, %r109;
	ld.global.u32 	%r122, [%rd77+-672];
	neg.s32 	%r123, %r122;
	selp.b32 	%r124, %r122, %r123, %p5;
	add.s32 	%r125, %r124, %r113;
	ld.global.u32 	%r126, [%rd77+-528];
	and.b64  	%rd36, %rd78, 4;
	setp.eq.s64 	%p6, %rd36, 0;
	neg.s32 	%r127, %r126;
	selp.b32 	%r128, %r126, %r127, %p6;
	add.s32 	%r129, %r128, %r117;
	ld.global.u32 	%r130, [%rd77+-400];
	neg.s32 	%r131, %r130;
	selp.b32 	%r132, %r130, %r131, %p6;
	add.s32 	%r133, %r132, %r121;
	ld.global.u32 	%r134, [%rd77+-272];
	neg.s32 	%r135, %r134;
	selp.b32 	%r136, %r134, %r135, %p6;
	add.s32 	%r137, %r136, %r125;
	ld.global.u32 	%r138, [%rd77+-128];
	and.b64  	%rd37, %rd78, 8;
	setp.eq.s64 	%p7, %rd37, 0;
	neg.s32 	%r139, %r138;
	selp.b32 	%r140, %r138, %r139, %p7;
	add.s32 	%r141, %r140, %r129;
	ld.global.u32 	%r142, [%rd77];
	neg.s32 	%r143, %r142;
	selp.b32 	%r144, %r142, %r143, %p7;
	add.s32 	%r145, %r144, %r133;
	ld.global.u32 	%r146, [%rd77+128];
	neg.s32 	%r147, %r146;
	selp.b32 	%r148, %r146, %r147, %p7;
	add.s32 	%r149, %r148, %r137;
	ld.global.u32 	%r150, [%rd77+272];
	and.b64  	%rd38, %rd78, 16;
	setp.eq.s64 	%p8, %rd38, 0;
	neg.s32 	%r151, %r150;
	selp.b32 	%r152, %r150, %r151, %p8;
	add.s32 	%r153, %r152, %r141;
	ld.global.u32 	%r154, [%rd77+400];
	neg.s32 	%r155, %r154;
	selp.b32 	%r156, %r154, %r155, %p8;
	add.s32 	%r157, %r156, %r145;
	ld.global.u32 	%r158, [%rd77+528];
	neg.s32 	%r159, %r158;
	selp.b32 	%r160, %r158, %r159, %p8;
	add.s32 	%r161, %r160, %r149;
	ld.global.u32 	%r162, [%rd77+672];
	and.b64  	%rd39, %rd78, 32;
	setp.eq.s64 	%p9, %rd39, 0;
	neg.s32 	%r163, %r162;
	selp.b32 	%r164, %r162, %r163, %p9;
	add.s32 	%r165, %r164, %r153;
	ld.global.u32 	%r166, [%rd77+800];
	neg.s32 	%r167, %r166;
	selp.b32 	%r168, %r166, %r167, %p9;
	add.s32 	%r169, %r168, %r157;
	ld.global.u32 	%r170, [%rd77+928];
	neg.s32 	%r171, %r170;
	selp.b32 	%r172, %r170, %r171, %p9;
	add.s32 	%r173, %r172, %r161;
	ld.global.u32 	%r174, [%rd77+1072];
	and.b64  	%rd40, %rd78, 64;
	setp.eq.s64 	%p10, %rd40, 0;
	neg.s32 	%r175, %r174;
	selp.b32 	%r176, %r174, %r175, %p10;
	add.s32 	%r177, %r176, %r165;
	ld.global.u32 	%r178, [%rd77+1200];
	neg.s32 	%r179, %r178;
	selp.b32 	%r180, %r178, %r179, %p10;
	add.s32 	%r181, %r180, %r169;
	ld.global.u32 	%r182, [%rd77+1328];
	neg.s32 	%r183, %r182;
	selp.b32 	%r184, %r182, %r183, %p10;
	add.s32 	%r185, %r184, %r173;
	add.s32 	%r334, %r334, 800;
	ld.global.u32 	%r186, [%rd77+1472];
	and.b64  	%rd41, %rd78, 128;
	setp.eq.s64 	%p11, %rd41, 0;
	neg.s32 	%r187, %r186;
	selp.b32 	%r188, %r186, %r187, %p11;
	add.s32 	%r333, %r188, %r177;
	ld.global.u32 	%r189, [%rd77+1600];
	neg.s32 	%r190, %r189;
	selp.b32 	%r191, %r189, %r190, %p11;
	add.s32 	%r332, %r191, %r181;
	ld.global.u32 	%r192, [%rd77+1728];
	neg.s32 	%r193, %r192;
	selp.b32 	%r194, %r192, %r193, %p11;
	add.s32 	%r331, %r194, %r185;
	add.s32 	%r326, %r326, 8;
	add.s64 	%rd77, %rd77, 3200;
	setp.eq.s32 	%p12, %r326, 0;
	mov.u64 	%rd78, %rd81;
	@%p12 bra 	$L__BB0_6;
	bra.uni 	$L__BB0_5;
$L__BB0_6:
	setp.eq.s32 	%p13, %r5, 0;
	@%p13 bra 	$L__BB0_14;
	add.s32 	%r196, %r5, -1;
	setp.lt.u32 	%p14, %r196, 3;
	@%p14 bra 	$L__BB0_9;
	mul.wide.u32 	%rd43, %r334, 4;
	add.s64 	%rd44, %rd2, %rd43;
	ld.global.u32 	%r197, [%rd44+400];
	and.b64  	%rd45, %rd81, 1;
	setp.eq.b64 	%p15, %rd45, 1;
	neg.s32 	%r198, %r197;
	selp.b32 	%r199, %r198, %r197, %p15;
	add.s32 	%r200, %r199, %r333;
	ld.global.u32 	%r201, [%rd44+528];
	neg.s32 	%r202, %r201;
	selp.b32 	%r203, %r202, %r201, %p15;
	add.s32 	%r204, %r203, %r332;
	ld.global.u32 	%r205, [%rd44+656];
	neg.s32 	%r206, %r205;
	selp.b32 	%r207, %r206, %r205, %p15;
	add.s32 	%r208, %r207, %r331;
	ld.global.u32 	%r209, [%rd44+800];
	and.b64  	%rd46, %rd81, 2;
	setp.eq.s64 	%p16, %rd46, 0;
	neg.s32 	%r210, %r209;
	selp.b32 	%r211, %r209, %r210, %p16;
	add.s32 	%r212, %r211, %r200;
	ld.global.u32 	%r213, [%rd44+928];
	neg.s32 	%r214, %r213;
	selp.b32 	%r215, %r213, %r214, %p16;
	add.s32 	%r216, %r215, %r204;
	ld.global.u32 	%r217, [%rd44+1056];
	neg.s32 	%r218, %r217;
	selp.b32 	%r219, %r217, %r218, %p16;
	add.s32 	%r220, %r219, %r208;
	ld.global.u32 	%r221, [%rd44+1200];
	and.b64  	%rd47, %rd81, 4;
	setp.eq.s64 	%p17, %rd47, 0;
	neg.s32 	%r222, %r221;
	selp.b32 	%r223, %r221, %r222, %p17;
	add.s32 	%r224, %r223, %r212;
	ld.global.u32 	%r225, [%rd44+1328];
	neg.s32 	%r226, %r225;
	selp.b32 	%r227, %r225, %r226, %p17;
	add.s32 	%r228, %r227, %r216;
	ld.global.u32 	%r229, [%rd44+1456];
	neg.s32 	%r230, %r229;
	selp.b32 	%r231, %r229, %r230, %p17;
	add.s32 	%r232, %r231, %r220;
	add.s32 	%r334, %r334, 400;
	ld.global.u32 	%r233, [%rd44+1600];
	and.b64  	%rd48, %rd81, 8;
	setp.eq.s64 	%p18, %rd48, 0;
	neg.s32 	%r234, %r233;
	selp.b32 	%r235, %r233, %r234, %p18;
	add.s32 	%r333, %r235, %r224;
	ld.global.u32 	%r236, [%rd44+1728];
	neg.s32 	%r237, %r236;
	selp.b32 	%r238, %r236, %r237, %p18;
	add.s32 	%r332, %r238, %r228;
	ld.global.u32 	%r239, [%rd44+1856];
	neg.s32 	%r240, %r239;
	selp.b32 	%r241, %r239, %r240, %p18;
	add.s32 	%r331, %r241, %r232;
	shr.u64 	%rd81, %rd81, 4;
$L__BB0_9:
	setp.eq.s32 	%p19, %r6, 0;
	@%p19 bra 	$L__BB0_14;
	setp.eq.s32 	%p20, %r7, 0;
	@%p20 bra 	$L__BB0_12;
	mul.wide.u32 	%rd50, %r334, 4;
	add.s64 	%rd51, %rd2, %rd50;
	ld.global.u32 	%r243, [%rd51+400];
	and.b64  	%rd52, %rd81, 1;
	setp.eq.b64 	%p21, %rd52, 1;
	neg.s32 	%r244, %r243;
	selp.b32 	%r245, %r244, %r243, %p21;
	add.s32 	%r246, %r245, %r333;
	ld.global.u32 	%r247, [%rd51+528];
	neg.s32 	%r248, %r247;
	selp.b32 	%r249, %r248, %r247, %p21;
	add.s32 	%r250, %r249, %r332;
	ld.global.u32 	%r251, [%rd51+656];
	neg.s32 	%r252, %r251;
	selp.b32 	%r253, %r252, %r251, %p21;
	add.s32 	%r254, %r253, %r331;
	add.s32 	%r334, %r334, 200;
	ld.global.u32 	%r255, [%rd51+800];
	and.b64  	%rd53, %rd81, 2;
	setp.eq.s64 	%p22, %rd53, 0;
	neg.s32 	%r256, %r255;
	selp.b32 	%r257, %r255, %r256, %p22;
	add.s32 	%r333, %r257, %r246;
	ld.global.u32 	%r258, [%rd51+928];
	neg.s32 	%r259, %r258;
	selp.b32 	%r260, %r258, %r259, %p22;
	add.s32 	%r332, %r260, %r250;
	ld.global.u32 	%r261, [%rd51+1056];
	neg.s32 	%r262, %r261;
	selp.b32 	%r263, %r261, %r262, %p22;
	add.s32 	%r331, %r263, %r254;
	shr.u64 	%rd81, %rd81, 2;
$L__BB0_12:
	setp.ne.s32 	%p23, %r8, 0;
	@%p23 bra 	$L__BB0_14;
	add.s32 	%r46, %r334, 100;
	mul.wide.u32 	%rd54, %r334, 4;
	add.s64 	%rd55, %rd2, %rd54;
	ld.global.u32 	%r264, [%rd55+400];
	and.b64  	%rd56, %rd81, 1;
	setp.eq.b64 	%p24, %rd56, 1;
	neg.s32 	%r265, %r264;
	selp.b32 	%r266, %r265, %r264, %p24;
	add.s32 	%r333, %r266, %r333;
	ld.global.u32 	%r267, [%rd55+528];
	neg.s32 	%r268, %r267;
	selp.b32 	%r269, %r268, %r267, %p24;
	add.s32 	%r332, %r269, %r332;
	ld.global.u32 	%r270, [%rd55+656];
	neg.s32 	%r271, %r270;
	selp.b32 	%r272, %r271, %r270, %p24;
	add.s32 	%r331, %r272, %r331;
	shr.u64 	%rd81, %rd81, 1;
	mov.u32 	%r334, %r46;
$L__BB0_14:
	mov.u32 	%r342, %r10;
$L__BB0_15:
	add.s32 	%r338, %r334, 100;
	abs.s32 	%r273, %r333;
	abs.s32 	%r274, %r332;
	abs.s32 	%r275, %r331;
	add.s32 	%r276, %r274, %r275;
	add.s32 	%r277, %r276, %r273;
	mov.b32 	%r278, -1;
	redux.sync.add.s32 %r70, %r277, %r278;
	setp.ne.s32 	%p25, %r338, %r3;
	@%p25 bra 	$L__BB0_17;
	max.s32 	%r342, %r342, %r70;
	mov.u32 	%r338, %r3;
	bra.uni 	$L__BB0_18;
$L__BB0_17:
	mul.wide.s32 	%rd57, %r334, 4;
	add.s64 	%rd58, %rd3, %rd57;
	ld.global.u32 	%r279, [%rd58+400];
	add.s32 	%r280, %r279, %r70;
	setp.gt.s32 	%p26, %r280, %r342;
	@%p26 bra 	$L__BB0_27;
$L__BB0_18:
	setp.eq.s32 	%p27, %r338, %r2;
	@%p27 bra 	$L__BB0_21;
$L__BB0_19:
	add.s32 	%r334, %r338, -100;
	and.b64  	%rd61, %rd81, 1;
	setp.eq.b64 	%p28, %rd61, 1;
	not.pred 	%p29, %p28;
	@%p29 bra 	$L__BB0_28;
	shr.u64 	%rd81, %rd81, 1;
	mul.wide.s32 	%rd62, %r338, 4;
	add.s64 	%rd63, %rd2, %rd62;
	ld.global.u32 	%r284, [%rd63+-400];
	add.s32 	%r333, %r284, %r333;
	ld.global.u32 	%r285, [%rd63+-272];
	add.s32 	%r332, %r285, %r332;
	ld.global.u32 	%r286, [%rd63+-144];
	add.s32 	%r331, %r286, %r331;
	setp.eq.s32 	%p30, %r334, %r2;
	mov.u32 	%r338, %r334;
	@%p30 bra 	$L__BB0_21;
	bra.uni 	$L__BB0_19;
$L__BB0_21:
	setp.ne.s32 	%p31, %r1, 0;
	@%p31 bra 	$L__BB0_25;
	setp.le.s32 	%p32, %r342, %r10;
	@%p32 bra 	$L__BB0_24;
	atom.global.max.s32 	%r293, [best], %r342;
$L__BB0_24:
	atom.global.add.u64 	%rd81, [counter], 1;
$L__BB0_25:
	ld.param.u64 	%rd68, [_Z4funcPiiiy_param_3];
	// begin inline asm
	mov.b64 {%r294,%r295}, %rd81;
	// end inline asm
	shfl.sync.idx.b32	%r297|%p33, %r295, 0, 31, -1;
	shfl.sync.idx.b32	%r296|%p34, %r294, 0, 31, -1;
	// begin inline asm
	mov.b64 %rd81, {%r296,%r297};
	// end inline asm
	setp.lt.u64 	%p35, %rd81, %rd68;
	@%p35 bra 	$L__BB0_1;
	ret;
$L__BB0_27:
	shl.b64 	%rd81, %rd81, 1;
	add.s64 	%rd60, %rd2, %rd57;
	ld.global.u32 	%r281, [%rd60+400];
	add.s32 	%r333, %r281, %r333;
	ld.global.u32 	%r282, [%rd60+528];
	add.s32 	%r332, %r282, %r332;
	ld.global.u32 	%r283, [%rd60+656];
	add.s32 	%r331, %r283, %r331;
	mov.u32 	%r334, %r338;
	bra.uni 	$L__BB0_15;
$L__BB0_28:
	add.s64 	%rd81, %rd81, 1;
	mul.wide.s32 	%rd64, %r338, 4;
	add.s64 	%rd65, %rd2, %rd64;
	ld.global.u32 	%r287, [%rd65+-400];
	shl.b32 	%r288, %r287, 1;
	sub.s32 	%r333, %r333, %r288;
	ld.global.u32 	%r289, [%rd65+-272];
	shl.b32 	%r290, %r289, 1;
	sub.s32 	%r332, %r332, %r290;
	ld.global.u32 	%r291, [%rd65+-144];
	shl.b32 	%r292, %r291, 1;
	sub.s32 	%r331, %r331, %r292;
	bra.uni 	$L__BB0_15;

}


// ===== COMPILED SASS (sm_100) =====

	.target	sm_100

	.elftype	@"ET_EXEC"


//--------------------- .note.nv.tkinfo           --------------------------
	.section	.note.nv.tkinfo,"",@"SHT_NOTE"
	.sectionflags	@"SHF_NOTE_NV_TKINFO"
	.tkinfo
        /*0018*/ 	.word	0x00000002
        /*0030*/ 	.string	""
        /*0030*/ 	.string	"ptxas"
        /*0030*/ 	.string	"Cuda compilation tools, release 13.0, V13.0.88"
        /*0030*/ 	.string	"Build cuda_13.0.r13.0/compiler.36424714_0"
        /*0030*/ 	.string	"-arch sm_100 -m 64 "



//--------------------- .note.nv.cuinfo           --------------------------
	.section	.note.nv.cuinfo,"",@"SHT_NOTE"
	.sectionflags	@"SHF_NOTE_NV_CUINFO"
        /*0018*/ 	.short	0x0002
        /*001a*/ 	.short	0x0064
        /*001c*/ 	.short	0x0082
	.zero		2


//--------------------- .nv.info                  --------------------------
	.section	.nv.info,"",@"SHT_CUDA_INFO"
	.align	4


	//----- nvinfo : EIATTR_REGCOUNT
	.align		4
        /*0000*/ 	.byte	0x04, 0x2f
        /*0002*/ 	.short	(.L_4 - .L_3)
	.align		4
.L_3:
        /*0004*/ 	.word	index@(_Z4funcPiiiy)
        /*0008*/ 	.word	0x0000001c


	//----- nvinfo : EIATTR_FRAME_SIZE
	.align		4
.L_4:
        /*000c*/ 	.byte	0x04, 0x11
        /*000e*/ 	.short	(.L_6 - .L_5)
	.align		4
.L_5:
        /*0010*/ 	.word	index@(_Z4funcPiiiy)
        /*0014*/ 	.word	0x00000000


	//----- nvinfo : EIATTR_MIN_STACK_SIZE
	.align		4
.L_6:
        /*0018*/ 	.byte	0x04, 0x12
        /*001a*/ 	.short	(.L_8 - .L_7)
	.align		4
.L_7:
        /*001c*/ 	.word	index@(_Z4funcPiiiy)
        /*0020*/ 	.word	0x00000000
.L_8:


//--------------------- .nv.compat                --------------------------
	.section	.nv.compat,"",@"SHT_CUDA_COMPAT_INFO"
	.align	4
        /*0000*/ 	.byte	0x02, 0x09, 0x00, 0x00, 0x02, 0x02, 0x01, 0x00, 0x02, 0x05, 0x05, 0x00, 0x03, 0x07, 0x01, 0x01
        /*0010*/ 	.byte	0x02, 0x03, 0x00, 0x00, 0x02, 0x06, 0x01, 0x00, 0x04, 0x0b, 0x08, 0x00, 0x09, 0x00, 0x00, 0x00
        /*0020*/ 	.byte	0x00, 0x00, 0x00, 0x00


//--------------------- .nv.info._Z4funcPiiiy     --------------------------
	.section	.nv.info._Z4funcPiiiy,"",@"SHT_CUDA_INFO"
	.sectionflags	@""
	.align	4


	//----- nvinfo : EIATTR_CUDA_API_VERSION
	.align		4
        /*0000*/ 	.byte	0x04, 0x37
        /*0002*/ 	.short	(.L_10 - .L_9)
.L_9:
        /*0004*/ 	.word	0x00000082


	//----- nvinfo : EIATTR_KPARAM_INFO
	.align		4
.L_10:
        /*0008*/ 	.byte	0x04, 0x17
        /*000a*/ 	.short	(.L_12 - .L_11)
.L_11:
        /*000c*/ 	.word	0x00000000
        /*0010*/ 	.short	0x0003
        /*0012*/ 	.short	0x0010
        /*0014*/ 	.byte	0x00, 0xf0, 0x21, 0x00


	//----- nvinfo : EIATTR_KPARAM_INFO
	.align		4
.L_12:
        /*0018*/ 	.byte	0x04, 0x17
        /*001a*/ 	.short	(.L_14 - .L_13)
.L_13:
        /*001c*/ 	.word	0x00000000
        /*0020*/ 	.short	0x0002
        /*0022*/ 	.short	0x000c
        /*0024*/ 	.byte	0x00, 0xf0, 0x11, 0x00


	//----- nvinfo : EIATTR_KPARAM_INFO
	.align		4
.L_14:
        /*0028*/ 	.byte	0x04, 0x17
        /*002a*/ 	.short	(.L_16 - .L_15)
.L_15:
        /*002c*/ 	.word	0x00000000
        /*0030*/ 	.short	0x0001
        /*0032*/ 	.short	0x0008
        /*0034*/ 	.byte	0x00, 0xf0, 0x11, 0x00


	//----- nvinfo : EIATTR_KPARAM_INFO
	.align		4
.L_16:
        /*0038*/ 	.byte	0x04, 0x17
        /*003a*/ 	.short	(.L_18 - .L_17)
.L_17:
        /*003c*/ 	.word	0x00000000
        /*0040*/ 	.short	0x0000
        /*0042*/ 	.short	0x0000
        /*0044*/ 	.byte	0x00, 0xf5, 0x21, 0x00


	//----- nvinfo : EIATTR_SPARSE_MMA_MASK
	.align		4
.L_18:
        /*0048*/ 	.byte	0x03, 0x50
        /*004a*/ 	.short	0x0000


	//----- nvinfo : EIATTR_MAXREG_COUNT
	.align		4
        /*004c*/ 	.byte	0x03, 0x1b
        /*004e*/ 	.short	0x00ff


	//----- nvinfo : EIATTR_MERCURY_ISA_VERSION
	.align		4
        /*0050*/ 	.byte	0x03, 0x5f
        /*0052*/ 	.short	0x0101


	//----- nvinfo : EIATTR_COOP_GROUP_MASK_REGIDS
	.align		4
        /*0054*/ 	.byte	0x04, 0x29
        /*0056*/ 	.short	(.L_20 - .L_19)


	//   ....[0]....
.L_19:
        /*0058*/ 	.word	0xffffffff


	//   ....[1]....
        /*005c*/ 	.word	0xffffffff


	//   ....[2]....
        /*0060*/ 	.word	0xffffffff


	//----- nvinfo : EIATTR_COOP_GROUP_INSTR_OFFSETS
	.align		4
.L_20:
        /*0064*/ 	.byte	0x04, 0x28
        /*0066*/ 	.short	(.L_22 - .L_21)


	//   ....[0]....
.L_21:
        /*0068*/ 	.word	0x00000d20


	//   ....[1]....
        /*006c*/ 	.word	0x000011b0


	//   ....[2]....
        /*0070*/ 	.word	0x000011d0


	//----- nvinfo : EIATTR_VRC_CTA_INIT_COUNT
	.align		4
.L_22:
        /*0074*/ 	.byte	0x02, 0x4a
	.zero		1
	.zero		1


	//----- nvinfo : EIATTR_EXIT_INSTR_OFFSETS
	.align		4
        /*0078*/ 	.byte	0x04, 0x1c
        /*007a*/ 	.short	(.L_24 - .L_23)


	//   ....[0]....
.L_23:
        /*007c*/ 	.word	0x00001210


	//----- nvinfo : EIATTR_CRS_STACK_SIZE
	.align		4
.L_24:
        /*0080*/ 	.byte	0x04, 0x1e
        /*0082*/ 	.short	(.L_26 - .L_25)
.L_25:
        /*0084*/ 	.word	0x00000000


	//----- nvinfo : EIATTR_CBANK_PARAM_SIZE
	.align		4
.L_26:
        /*0088*/ 	.byte	0x03, 0x19
        /*008a*/ 	.short	0x0018


	//----- nvinfo : EIATTR_PARAM_CBANK
	.align		4
        /*008c*/ 	.byte	0x04, 0x0a
        /*008e*/ 	.short	(.L_28 - .L_27)
	.align		4
.L_27:
        /*0090*/ 	.word	index@(.nv.constant0._Z4funcPiiiy)
        /*0094*/ 	.short	0x0380
        /*0096*/ 	.short	0x0018


	//----- nvinfo : EIATTR_SW_WAR
	.align		4
.L_28:
        /*0098*/ 	.byte	0x04, 0x36
        /*009a*/ 	.short	(.L_30 - .L_29)
.L_29:
        /*009c*/ 	.word	0x00000008
.L_30:


//--------------------- .nv.callgraph             --------------------------
	.section	.nv.callgraph,"",@"SHT_CUDA_CALLGRAPH"
	.align	4
	.sectionentsize	8
	.align		4
        /*0000*/ 	.word	0x00000000
	.align		4
        /*0004*/ 	.word	0xffffffff
	.align		4
        /*0008*/ 	.word	0x00000000
	.align		4
        /*000c*/ 	.word	0xfffffffe
	.align		4
        /*0010*/ 	.word	0x00000000
	.align		4
        /*0014*/ 	.word	0xfffffffd
	.align		4
        /*0018*/ 	.word	0x00000000
	.align		4
        /*001c*/ 	.word	0xfffffffc


//--------------------- .nv.constant4             --------------------------
	.section	.nv.constant4,"a",@progbits
	.align	8
	.align		8
.nv.constant4:
        /*0000*/ 	.dword	best
	.align		8
        /*0008*/ 	.dword	counter


//--------------------- .nv.constant3             --------------------------
	.section	.nv.constant3,"a",@progbits
	.align	4
.nv.constant3:
	.type		mat,@object
	.size		mat,(.L_2 - mat)
mat:
	.zero		38400
.L_2:


//--------------------- .text._Z4funcPiiiy        --------------------------
	.section	.text._Z4funcPiiiy,"ax",@progbits
	.align	128
        .global         _Z4funcPiiiy
        .type           _Z4funcPiiiy,@function
        .size           _Z4funcPiiiy,(.L_x_15 - _Z4funcPiiiy)
        .other          _Z4funcPiiiy,@"STO_CUDA_ENTRY STV_DEFAULT"
_Z4funcPiiiy:
.text._Z4funcPiiiy:
[----:B------:R-:W-:Y:S01]  /*0000*/  LDC R1, c[0x0][0x37c] ;  /* 0x0000df00ff017b82 */ /* 0x000fe20000000800 */
[----:B------:R-:W0:Y:S01]  /*0010*/  LDCU.128 UR8, c[0x0][0x380] ;  /* 0x00007000ff0877ac */ /* 0x000e220008000c00 */
[----:B------:R-:W1:Y:S06]  /*0020*/  S2R R5, SR_TID.X ;  /* 0x0000000000057919 */ /* 0x000e6c0000002100 */
[----:B------:R-:W1:Y:S01]  /*0030*/  LDC.64 R2, c[0x0][0x380] ;  /* 0x0000e000ff027b82 */ /* 0x000e620000000a00 */
[----:B------:R-:W-:Y:S01]  /*0040*/  IMAD.MOV.U32 R6, RZ, RZ, RZ ;  /* 0x000000ffff067224 */ /* 0x000fe200078e00ff */
[----:B------:R-:W2:Y:S06]  /*0050*/  LDCU.64 UR12, c[0x0][0x358] ;  /* 0x00006b00ff0c77ac */ /* 0x000eac0008000a00 */
[----:B------:R-:W3:Y:S01]  /*0060*/  S2UR UR14, SR_CTAID.X ;  /* 0x00000000000e79c3 */ /* 0x000ee20000002500 */
[----:B0-----:R-:W-:-:S02]  /*0070*/  UIMAD UR6, UR10, 0x64, URZ ;  /* 0x000000640a0678a4 */ /* 0x001fc4000f8e02ff */
[----:B------:R-:W-:Y:S02]  /*0080*/  UIMAD UR7, UR11, 0x64, URZ ;  /* 0x000000640b0778a4 */ /* 0x000fe4000f8e02ff */
[----:B------:R-:W-:-:S04]  /*0090*/  UIADD3 UR10, UPT, UPT, UR6, -0x64, URZ ;  /* 0xffffff9c060a7890 */ /* 0x000fc8000fffe0ff */
[----:B------:R-:W-:-:S04]  /*00a0*/  UISETP.LT.AND UP0, UPT, UR10, 0x64, UPT ;  /* 0x000000640a00788c */ /* 0x000fc8000bf01270 */
[----:B------:R-:W-:Y:S02]  /*00b0*/  USEL UR4, UR10, 0x64, !UP0 ;  /* 0x000000640a047887 */ /* 0x000fe4000c000000 */
[----:B------:R-:W-:Y:S01]  /*00c0*/  UIADD3 UR8, UP0, UPT, UR8, 0x180, URZ ;  /* 0x0000018008087890 */ /* 0x000fe2000ff1e0ff */
[----:B-1----:R-:W-:Y:S01]  /*00d0*/  IMAD.WIDE.U32 R2, R5, 0x4, R2 ;  /* 0x0000000405027825 */ /* 0x002fe200078e0002 */
[----:B------:R-:W-:Y:S02]  /*00e0*/  UIADD3 UR4, UPT, UPT, UR4, -0x1, URZ ;  /* 0xffffffff04047890 */ /* 0x000fe4000fffe0ff */
[----:B------:R-:W-:Y:S01]  /*00f0*/  UIADD3.X UR9, UPT, UPT, URZ, UR9, URZ, UP0, !UPT ;  /* 0x00000009ff097290 */ /* 0x000fe200087fe4ff */
[----:B---3--:R-:W-:Y:S01]  /*0100*/  IMAD.U32 R9, RZ, RZ, UR14 ;  /* 0x0000000eff097e24 */ /* 0x008fe2000f8e00ff */
[----:B------:R-:W-:-:S04]  /*0110*/  UIMAD.WIDE.U32 UR4, UR4, 0x51eb851f, URZ ;  /* 0x51eb851f040478a5 */ /* 0x000fc8000f8e00ff */
[----:B--2---:R-:W-:-:S12]  /*0120*/  USHF.R.U32.HI UR5, URZ, 0x5, UR5 ;  /* 0x00000005ff057899 */ /* 0x004fd80008011605 */
.L_x_13:
[----:B------:R-:W0:Y:S01]  /*0130*/  LDC.64 R10, c[0x4][RZ] ;  /* 0x01000000ff0a7b82 */ /* 0x000e220000000a00 */
[----:B------:R-:W1:Y:S01]  /*0140*/  LDCU UR4, c[0x0][0x38c] ;  /* 0x00007180ff0477ac */ /* 0x000e620008000800 */
[----:B0-----:R-:W2:Y:S01]  /*0150*/  LDG.E R0, desc[UR12][R10.64] ;  /* 0x0000000c0a007981 */ /* 0x001ea2000c1e1900 */
[----:B-1----:R-:W-:Y:S01]  /*0160*/  UISETP.NE.AND UP0, UPT, UR4, URZ, UPT ;  /* 0x000000ff0400728c */ /* 0x002fe2000bf05270 */
[----:B--2---:R-:W-:-:S08]  /*0170*/  IMAD.MOV.U32 R5, RZ, RZ, R0 ;  /* 0x000000ffff057224 */ /* 0x004fd000078e0000 */
[----:B------:R-:W-:Y:S05]  /*0180*/  BRA.U !UP0, `(.L_x_0) ;  /* 0x0000000d08cc7547 */ /* 0x000fea000b800000 */
[----:B------:R0:W5:Y:S01]  /*0190*/  LDG.E R8, desc[UR12][R2.64] ;  /* 0x0000000c02087981 */ /* 0x000162000c1e1900 */
[----:B------:R-:W1:Y:S03]  /*01a0*/  LDCU UR4, c[0x0][0x388] ;  /* 0x00007100ff0477ac */ /* 0x000e660008000800 */
[----:B------:R0:W5:Y:S04]  /*01b0*/  LDG.E R16, desc[UR12][R2.64+0x80] ;  /* 0x0000800c02107981 */ /* 0x000168000c1e1900 */
[----:B------:R0:W5:Y:S01]  /*01c0*/  LDG.E R18, desc[UR12][R2.64+0x100] ;  /* 0x0001000c02127981 */ /* 0x000162000c1e1900 */
[----:B------:R-:W-:Y:S01]  /*01d0*/  IMAD.MOV.U32 R7, RZ, RZ, RZ ;  /* 0x000000ffff077224 */ /* 0x000fe200078e00ff */
[----:B-1----:R-:W-:-:S09]  /*01e0*/  UISETP.GE.AND UP0, UPT, UR4, 0x2, UPT ;  /* 0x000000020400788c */ /* 0x002fd2000bf06270 */
[----:B0-----:R-:W-:Y:S05]  /*01f0*/  BRA.U !UP0, `(.L_x_1) ;  /* 0x0000000908b07547 */ /* 0x001fea000b800000 */
[----:B------:R-:W-:Y:S01]  /*0200*/  UISETP.GE.AND UP0, UPT, UR10, 0x2bd, UPT ;  /* 0x000002bd0a00788c */ /* 0x000fe2000bf06270 */
[----:B------:R-:W-:-:S08]  /*0210*/  IMAD.MOV.U32 R7, RZ, RZ, RZ ;  /* 0x000000ffff077224 */ /* 0x000fd000078e00ff */
[----:B------:R-:W-:Y:S05]  /*0220*/  BRA.U !UP0, `(.L_x_2) ;  /* 0x00000005083c7547 */ /* 0x000fea000b800000 */
[----:B------:R-:W-:Y:S01]  /*0230*/  UIADD3 UR4, UPT, UPT, UR5, 0x1, URZ ;  /* 0x0000000105047890 */ /* 0x000fe2000fffe0ff */
[----:B------:R-:W-:Y:S01]  /*0240*/  IADD3 R4, P0, PT, R2, 0x6c0, RZ ;  /* 0x000006c002047810 */ /* 0x000fe20007f1e0ff */
[----:B------:R-:W-:Y:S02]  /*0250*/  IMAD.MOV.U32 R7, RZ, RZ, RZ ;  /* 0x000000ffff077224 */ /* 0x000fe400078e00ff */
[----:B------:R-:W-:Y:S01]  /*0260*/  ULOP3.LUT UR4, UR4, 0x7fffff8, URZ, 0xc0, !UPT ;  /* 0x07fffff804047892 */ /* 0x000fe2000f8ec0ff */
[----:B------:R-:W-:-:S03]  /*0270*/  IADD3.X R5, PT, PT, RZ, R3, RZ, P0, !PT ;  /* 0x00000003ff057210 */ /* 0x000fc600007fe4ff */
[----:B------:R-:W-:-:S12]  /*0280*/  UIADD3 UR4, UPT, UPT, -UR4, URZ, URZ ;  /* 0x000000ff04047290 */ /* 0x000fd8000fffe1ff */
.L_x_3:
[----:B------:R-:W2:Y:S04]  /*0290*/  LDG.E R10, desc[UR12][R4.64+-0x3a0] ;  /* 0xfffc600c040a7981 */ /* 0x000ea8000c1e1900 */
[----:B------:R-:W3:Y:S04]  /*02a0*/  LDG.E R11, desc[UR12][R4.64+-0x530] ;  /* 0xfffad00c040b7981 */ /* 0x000ee8000c1e1900 */
[----:B------:R-:W4:Y:S04]  /*02b0*/  LDG.E R25, desc[UR12][R4.64+-0x320] ;  /* 0xfffce00c04197981 */ /* 0x000f28000c1e1900 */
[----:B------:R-:W4:Y:S04]  /*02c0*/  LDG.E R23, desc[UR12][R4.64+-0x4b0] ;  /* 0xfffb500c04177981 */ /* 0x000f28000c1e1900 */
[----:B------:R-:W4:Y:S04]  /*02d0*/  LDG.E R19, desc[UR12][R4.64+-0x210] ;  /* 0xfffdf00c04137981 */ /* 0x000f28000c1e1900 */
[----:B------:R-:W4:Y:S04]  /*02e0*/  LDG.E R20, desc[UR12][R4.64+-0x80] ;  /* 0xffff800c04147981 */ /* 0x000f28000c1e1900 */
[----:B------:R-:W4:Y:S04]  /*02f0*/  LDG.E R21, desc[UR12][R4.64+-0x2a0] ;  /* 0xfffd600c04157981 */ /* 0x000f28000c1e1900 */
[----:B------:R-:W4:Y:S04]  /*0300*/  LDG.E R22, desc[UR12][R4.64+-0x430] ;  /* 0xfffbd00c04167981 */ /* 0x000f28000c1e1900 */
[----:B------:R-:W4:Y:S04]  /*0310*/  LDG.E R14, desc[UR12][R4.64+-0x190] ;  /* 0xfffe700c040e7981 */ /* 0x000f28000c1e1900 */
[----:B------:R-:W4:Y:S01]  /*0320*/  LDG.E R17, desc[UR12][R4.64] ;  /* 0x0000000c04117981 */ /* 0x000f22000c1e1900 */
[----:B------:R-:W-:-:S03]  /*0330*/  LOP3.LUT R12, R9, 0x1, RZ, 0xc0, !PT ;  /* 0x00000001090c7812 */ /* 0x000fc600078ec0ff */
[----:B------:R-:W4:Y:S01]  /*0340*/  LDG.E R15, desc[UR12][R4.64+-0x110] ;  /* 0xfffef00c040f7981 */ /* 0x000f22000c1e1900 */
[----:B------:R-:W-:-:S03]  /*0350*/  ISETP.NE.U32.AND P0, PT, R12, 0x1, PT ;  /* 0x000000010c00780c */ /* 0x000fc60003f05070 */
[----:B------:R-:W4:Y:S01]  /*0360*/  LDG.E R12, desc[UR12][R4.64+0x80] ;  /* 0x0000800c040c7981 */ /* 0x000f22000c1e1900 */
[----:B------:R-:W-:Y:S02]  /*0370*/  R2P PR, R9, 0x7e ;  /* 0x0000007e09007804 */ /* 0x000fe40000000000 */
[----:B------:R-:W-:Y:S01]  /*0380*/  ISETP.NE.U32.AND.EX P0, PT, RZ, RZ, PT, P0 ;  /* 0x000000ffff00720c */ /* 0x000fe20003f05100 */
[----:B------:R-:W4:Y:S10]  /*0390*/  LDG.E R13, desc[UR12][R4.64+0x110] ;  /* 0x0001100c040d7981 */ /* 0x000f34000c1e1900 */
[----:B--2---:R-:W-:-:S02]  /*03a0*/  @P1 IMAD.MOV R10, RZ, RZ, -R10 ;  /* 0x000000ffff0a1224 */ /* 0x004fc400078e0a0a */
[----:B---3--:R-:W-:Y:S02]  /*03b0*/  @!P0 IMAD.MOV R11, RZ, RZ, -R11 ;  /* 0x000000ffff0b8224 */ /* 0x008fe400078e0a0b */
[----:B----4-:R-:W-:-:S03]  /*03c0*/  @P1 IMAD.MOV R25, RZ, RZ, -R25 ;  /* 0x000000ffff191224 */ /* 0x010fc600078e0a19 */
[----:B-----5:R-:W-:Y:S02]  /*03d0*/  IADD3 R24, PT, PT, R10, R11, R8 ;  /* 0x0000000b0a187210 */ /* 0x020fe40007ffe008 */
[----:B------:R-:W2:Y:S01]  /*03e0*/  LDG.E R10, desc[UR12][R4.64+0x2a0] ;  /* 0x0002a00c040a7981 */ /* 0x000ea2000c1e1900 */
[----:B------:R-:W-:-:S03]  /*03f0*/  @!P0 IMAD.MOV R23, RZ, RZ, -R23 ;  /* 0x000000ffff178224 */ /* 0x000fc600078e0a17 */
[----:B------:R-:W3:Y:S01]  /*0400*/  LDG.E R11, desc[UR12][R4.64+0x190] ;  /* 0x0001900c040b7981 */ /* 0x000ee2000c1e1900 */
[----:B------:R-:W-:Y:S01]  /*0410*/  @P2 IMAD.MOV R19, RZ, RZ, -R19 ;  /* 0x000000ffff132224 */ /* 0x000fe200078e0a13 */
[----:B------:R-:W-:Y:S02]  /*0420*/  IADD3 R16, PT, PT, R25, R23, R16 ;  /* 0x0000001719107210 */ /* 0x000fe40007ffe010 */
[----:B------:R-:W4:Y:S01]  /*0430*/  LDG.E R8, desc[UR12][R4.64+0x320] ;  /* 0x0003200c04087981 */ /* 0x000f22000c1e1900 */
[----:B------:R-:W-:-:S03]  /*0440*/  @P3 IADD3 R20, PT, PT, -R20, RZ, RZ ;  /* 0x000000ff14143210 */ /* 0x000fc60007ffe1ff */
[----:B------:R-:W4:Y:S01]  /*0450*/  LDG.E R23, desc[UR12][R4.64+0x3a0] ;  /* 0x0003a00c04177981 */ /* 0x000f22000c1e1900 */
[----:B------:R-:W-:Y:S01]  /*0460*/  @P1 IMAD.MOV R21, RZ, RZ, -R21 ;  /* 0x000000ffff151224 */ /* 0x000fe200078e0a15 */
[----:B------:R-:W-:Y:S02]  /*0470*/  IADD3 R25, PT, PT, R20, R19, R24 ;  /* 0x0000001314197210 */ /* 0x000fe40007ffe018 */
[----:B------:R-:W4:Y:S01]  /*0480*/  LDG.E R24, desc[UR12][R4.64+0x210] ;  /* 0x0002100c04187981 */ /* 0x000f22000c1e1900 */
[----:B------:R-:W-:-:S03]  /*0490*/  @!P0 IMAD.MOV R22, RZ, RZ, -R22 ;  /* 0x000000ffff168224 */ /* 0x000fc600078e0a16 */
[----:B------:R-:W4:Y:S01]  /*04a0*/  LDG.E R20, desc[UR12][R4.64+0x4b0] ;  /* 0x0004b00c04147981 */ /* 0x000f22000c1e1900 */
[----:B------:R-:W-:Y:S02]  /*04b0*/  @P2 IMAD.MOV R14, RZ, RZ, -R14 ;  /* 0x000000ffff0e2224 */ /* 0x000fe400078e0a0e */
[----:B------:R-:W-:Y:S01]  /*04c0*/  @P3 IMAD.MOV R17, RZ, RZ, -R17 ;  /* 0x000000ffff113224 */ /* 0x000fe200078e0a11 */
[----:B------:R-:W-:Y:S01]  /*04d0*/  IADD3 R18, PT, PT, R21, R22, R18 ;  /* 0x0000001615127210 */ /* 0x000fe20007ffe012 */
[----:B------:R-:W4:Y:S03]  /*04e0*/  LDG.E R19, desc[UR12][R4.64+0x640] ;  /* 0x0006400c04137981 */ /* 0x000f26000c1e1900 */
[----:B------:R-:W-:Y:S01]  /*04f0*/  IADD3 R16, PT, PT, R17, R14, R16 ;  /* 0x0000000e11107210 */ /* 0x000fe20007ffe010 */
[----:B------:R-:W4:Y:S04]  /*0500*/  LDG.E R22, desc[UR12][R4.64+0x430] ;  /* 0x0004300c04167981 */ /* 0x000f28000c1e1900 */
[----:B------:R-:W4:Y:S04]  /*0510*/  LDG.E R21, desc[UR12][R4.64+0x5c0] ;  /* 0x0005c00c04157981 */ /* 0x000f28000c1e1900 */
[----:B------:R-:W4:Y:S04]  /*0520*/  LDG.E R14, desc[UR12][R4.64+0x6c0] ;  /* 0x0006c00c040e7981 */ /* 0x000f28000c1e1900 */
[----:B------:R0:W4:Y:S01]  /*0530*/  LDG.E R17, desc[UR12][R4.64+0x530] ;  /* 0x0005300c04117981 */ /* 0x000122000c1e1900 */
[----:B------:R-:W-:Y:S01]  /*0540*/  LOP3.LUT P0, RZ, R9, 0x80, RZ, 0xc0, !PT ;  /* 0x0000008009ff7812 */ /* 0x000fe2000780c0ff */
[----:B------:R-:W-:Y:S01]  /*0550*/  UIADD3 UR4, UPT, UPT, UR4, 0x8, URZ ;  /* 0x0000000804047890 */ /* 0x000fe2000fffe0ff */
[----:B------:R-:W-:Y:S01]  /*0560*/  @P2 IMAD.MOV R15, RZ, RZ, -R15 ;  /* 0x000000ffff0f2224 */ /* 0x000fe200078e0a0f */
[----:B------:R-:W-:-:S02]  /*0570*/  @P3 IADD3 R12, PT, PT, -R12, RZ, RZ ;  /* 0x000000ff0c0c3210 */ /* 0x000fc40007ffe1ff */
[----:B------:R-:W-:Y:S01]  /*0580*/  UISETP.NE.AND UP0, UPT, UR4, URZ, UPT ;  /* 0x000000ff0400728c */ /* 0x000fe2000bf05270 */
[----:B------:R-:W-:Y:S01]  /*0590*/  @P4 IMAD.MOV R13, RZ, RZ, -R13 ;  /* 0x000000ffff0d4224 */ /* 0x000fe200078e0a0d */
[----:B------:R-:W-:Y:S02]  /*05a0*/  IADD3 R18, PT, PT, R12, R15, R18 ;  /* 0x0000000f0c127210 */ /* 0x000fe40007ffe012 */
[----:B0-----:R-:W-:Y:S01]  /*05b0*/  IADD3 R4, P1, PT, R4, 0xc80, RZ ;  /* 0x00000c8004047810 */ /* 0x001fe20007f3e0ff */
[----:B------:R-:W-:Y:S01]  /*05c0*/  VIADD R7, R7, 0x320 ;  /* 0x0000032007077836 */ /* 0x000fe20000000000 */
[--C-:B------:R-:W-:Y:S02]  /*05d0*/  SHF.R.U64 R9, R9, 0x8, R6.reuse ;  /* 0x0000000809097819 */ /* 0x100fe40000001206 */
[----:B------:R-:W-:Y:S01]  /*05e0*/  SHF.R.U32.HI R6, RZ, 0x8, R6 ;  /* 0x00000008ff067819 */ /* 0x000fe20000011606 */
[----:B------:R-:W-:Y:S02]  /*05f0*/  IMAD.X R5, RZ, RZ, R5, P1 ;  /* 0x000000ffff057224 */ /* 0x000fe400008e0605 */
[----:B--2---:R-:W-:-:S02]  /*0600*/  @P5 IMAD.MOV R10, RZ, RZ, -R10 ;  /* 0x000000ffff0a5224 */ /* 0x004fc400078e0a0a */
[----:B---3--:R-:W-:Y:S02]  /*0610*/  @P4 IMAD.MOV R11, RZ, RZ, -R11 ;  /* 0x000000ffff0b4224 */ /* 0x008fe400078e0a0b */
[----:B----4-:R-:W-:Y:S01]  /*0620*/  @P5 IMAD.MOV R8, RZ, RZ, -R8 ;  /* 0x000000ffff085224 */ /* 0x010fe200078e0a08 */
[----:B------:R-:W-:Y:S01]  /*0630*/  @P5 IADD3 R23, PT, PT, -R23, RZ, RZ ;  /* 0x000000ff17175210 */ /* 0x000fe20007ffe1ff */
[----:B------:R-:W-:Y:S01]  /*0640*/  @P4 IMAD.MOV R24, RZ, RZ, -R24 ;  /* 0x000000ffff184224 */ /* 0x000fe200078e0a18 */
[----:B------:R-:W-:Y:S02]  /*0650*/  IADD3 R25, PT, PT, R10, R13, R25 ;  /* 0x0000000d0a197210 */ /* 0x000fe40007ffe019 */
[----:B------:R-:W-:Y:S01]  /*0660*/  IADD3 R16, PT, PT, R8, R11, R16 ;  /* 0x0000000b08107210 */ /* 0x000fe20007ffe010 */
[----:B------:R-:W-:Y:S01]  /*0670*/  @P6 IMAD.MOV R20, RZ, RZ, -R20 ;  /* 0x000000ffff146224 */ /* 0x000fe200078e0a14 */
[----:B------:R-:W-:Y:S01]  /*0680*/  IADD3 R18, PT, PT, R23, R24, R18 ;  /* 0x0000001817127210 */ /* 0x000fe20007ffe012 */
[----:B------:R-:W-:-:S02]  /*0690*/  @P0 IMAD.MOV R19, RZ, RZ, -R19 ;  /* 0x000000ffff130224 */ /* 0x000fc400078e0a13 */
[----:B------:R-:W-:Y:S02]  /*06a0*/  @P6 IMAD.MOV R22, RZ, RZ, -R22 ;  /* 0x000000ffff166224 */ /* 0x000fe400078e0a16 */
[----:B------:R-:W-:Y:S02]  /*06b0*/  @P0 IMAD.MOV R21, RZ, RZ, -R21 ;  /* 0x000000ffff150224 */ /* 0x000fe400078e0a15 */
[----:B------:R-:W-:Y:S01]  /*06c0*/  @P0 IMAD.MOV R14, RZ, RZ, -R14 ;  /* 0x000000ffff0e0224 */ /* 0x000fe200078e0a0e */
[----:B------:R-:W-:Y:S02]  /*06d0*/  @P6 IADD3 R17, PT, PT, -R17, RZ, RZ ;  /* 0x000000ff11116210 */ /* 0x000fe40007ffe1ff */
[----:B------:R-:W-:Y:S02]  /*06e0*/  IADD3 R8, PT, PT, R21, R22, R25 ;  /* 0x0000001615087210 */ /* 0x000fe40007ffe019 */
[----:B------:R-:W-:Y:S02]  /*06f0*/  IADD3 R16, PT, PT, R19, R20, R16 ;  /* 0x0000001413107210 */ /* 0x000fe40007ffe010 */
[----:B------:R-:W-:Y:S01]  /*0700*/  IADD3 R18, PT, PT, R14, R17, R18 ;  /* 0x000000110e127210 */ /* 0x000fe20007ffe012 */
[----:B------:R-:W-:Y:S06]  /*0710*/  BRA.U UP0, `(.L_x_3) ;  /* 0xfffffff900dc7547 */ /* 0x000fec000b83ffff */
.L_x_2:
[----:B------:R-:W-:-:S04]  /*0720*/  UIADD3 UR11, UPT, UPT, UR5, 0x1, URZ ;  /* 0x00000001050b7890 */ /* 0x000fc8000fffe0ff */
[----:B------:R-:W-:-:S04]  /*0730*/  ULOP3.LUT UR4, UR11, 0x7, URZ, 0xc0, !UPT ;  /* 0x000000070b047892 */ /* 0x000fc8000f8ec0ff */
[----:B------:R-:W-:-:S09]  /*0740*/  UISETP.NE.AND UP0, UPT, UR4, URZ, UPT ;  /* 0x000000ff0400728c */ /* 0x000fd2000bf05270 */
[----:B------:R-:W-:Y:S05]  /*0750*/  BRA.U !UP0, `(.L_x_1) ;  /* 0x0000000508587547 */ /* 0x000fea000b800000 */
[----:B------:R-:W-:Y:S02]  /*0760*/  UIADD3 UR4, UPT, UPT, UR4, -0x1, URZ ;  /* 0xffffffff04047890 */ /* 0x000fe4000fffe0ff */
[----:B------:R-:W-:Y:S02]  /*0770*/  ULOP3.LUT UP1, URZ, UR11, 0x3, URZ, 0xc0, !UPT ;  /* 0x000000030bff7892 */ /* 0x000fe4000f82c0ff */
[----:B------:R-:W-:-:S09]  /*0780*/  UISETP.GE.U32.AND UP0, UPT, UR4, 0x3, UPT ;  /* 0x000000030400788c */ /* 0x000fd2000bf06070 */
[----:B------:R-:W-:Y:S05]  /*0790*/  BRA.U !UP0, `(.L_x_4) ;  /* 0x0000000108987547 */ /* 0x000fea000b800000 */
[----:B------:R-:W-:-:S05]  /*07a0*/  IMAD.WIDE.U32 R4, R7, 0x4, R2 ;  /* 0x0000000407047825 */ /* 0x000fca00078e0002 */
        /* <DEDUP_REMOVED lines=12> */
[----:B------:R-:W-:-:S04]  /*0870*/  LOP3.LUT R24, R9, 0x1, RZ, 0xc0, !PT ;  /* 0x0000000109187812 */ /* 0x000fc800078ec0ff */
[----:B------:R-:W-:-:S04]  /*0880*/  ISETP.NE.U32.AND P0, PT, R24, 0x1, PT ;  /* 0x000000011800780c */ /* 0x000fc80003f05070 */
[----:B------:R-:W-:Y:S02]  /*0890*/  R2P PR, R9, 0xe ;  /* 0x0000000e09007804 */ /* 0x000fe40000000000 */
[----:B------:R-:W-:Y:S01]  /*08a0*/  ISETP.NE.U32.AND.EX P0, PT, RZ, RZ, PT, P0 ;  /* 0x000000ffff00720c */ /* 0x000fe20003f05100 */
[----:B------:R-:W-:Y:S01]  /*08b0*/  VIADD R7, R7, 0x190 ;  /* 0x0000019007077836 */ /* 0x000fe20000000000 */
[--C-:B------:R-:W-:Y:S02]  /*08c0*/  SHF.R.U64 R9, R9, 0x4, R6.reuse ;  /* 0x0000000409097819 */ /* 0x100fe40000001206 */
[----:B------:R-:W-:-:S07]  /*08d0*/  SHF.R.U32.HI R6, RZ, 0x4, R6 ;  /* 0x00000004ff067819 */ /* 0x000fce0000011606 */
[----:B--2---:R-:W-:Y:S02]  /*08e0*/  @P1 IMAD.MOV R10, RZ, RZ, -R10 ;  /* 0x000000ffff0a1224 */ /* 0x004fe400078e0a0a */
[----:B---3--:R-:W-:Y:S02]  /*08f0*/  @P1 IMAD.MOV R12, RZ, RZ, -R12 ;  /* 0x000000ffff0c1224 */ /* 0x008fe400078e0a0c */
[----:B----4-:R-:W-:Y:S02]  /*0900*/  @P1 IMAD.MOV R14, RZ, RZ, -R14 ;  /* 0x000000ffff0e1224 */ /* 0x010fe400078e0a0e */
[----:B------:R-:W-:Y:S02]  /*0910*/  @!P0 IMAD.MOV R13, RZ, RZ, -R13 ;  /* 0x000000ffff0d8224 */ /* 0x000fe400078e0a0d */
[----:B------:R-:W-:Y:S01]  /*0920*/  @!P0 IMAD.MOV R15, RZ, RZ, -R15 ;  /* 0x000000ffff0f8224 */ /* 0x000fe200078e0a0f */
[----:B------:R-:W-:Y:S02]  /*0930*/  @!P0 IADD3 R11, PT, PT, -R11, RZ, RZ ;  /* 0x000000ff0b0b8210 */ /* 0x000fe40007ffe1ff */
[----:B-----5:R-:W-:Y:S01]  /*0940*/  IADD3 R16, PT, PT, R12, R13, R16 ;  /* 0x0000000d0c107210 */ /* 0x020fe20007ffe010 */
[----:B------:R-:W-:Y:S01]  /*0950*/  @P2 IMAD.MOV R17, RZ, RZ, -R17 ;  /* 0x000000ffff112224 */ /* 0x000fe200078e0a11 */
[----:B------:R-:W-:-:S02]  /*0960*/  IADD3 R8, PT, PT, R10, R11, R8 ;  /* 0x0000000b0a087210 */ /* 0x000fc40007ffe008 */
[----:B------:R-:W-:Y:S01]  /*0970*/  IADD3 R18, PT, PT, R14, R15, R18 ;  /* 0x0000000f0e127210 */ /* 0x000fe20007ffe012 */
[----:B------:R-:W-:Y:S02]  /*0980*/  @P3 IMAD.MOV R20, RZ, RZ, -R20 ;  /* 0x000000ffff143224 */ /* 0x000fe400078e0a14 */
[----:B------:R-:W-:Y:S02]  /*0990*/  @P2 IMAD.MOV R19, RZ, RZ, -R19 ;  /* 0x000000ffff132224 */ /* 0x000fe400078e0a13 */
[----:B------:R-:W-:Y:S02]  /*09a0*/  @P2 IMAD.MOV R21, RZ, RZ, -R21 ;  /* 0x000000ffff152224 */ /* 0x000fe400078e0a15 */
[----:B------:R-:W-:Y:S01]  /*09b0*/  @P3 IMAD.MOV R23, RZ, RZ, -R23 ;  /* 0x000000ffff173224 */ /* 0x000fe200078e0a17 */
[----:B------:R-:W-:Y:S02]  /*09c0*/  @P3 IADD3 R22, PT, PT, -R22, RZ, RZ ;  /* 0x000000ff16163210 */ /* 0x000fe40007ffe1ff */
[----:B------:R-:W-:-:S02]  /*09d0*/  IADD3 R8, PT, PT, R20, R17, R8 ;  /* 0x0000001114087210 */ /* 0x000fc40007ffe008 */
[----:B------:R-:W-:Y:S02]  /*09e0*/  IADD3 R16, PT, PT, R22, R19, R16 ;  /* 0x0000001316107210 */ /* 0x000fe40007ffe010 */
[----:B------:R-:W-:-:S07]  /*09f0*/  IADD3 R18, PT, PT, R23, R21, R18 ;  /* 0x0000001517127210 */ /* 0x000fce0007ffe012 */
.L_x_4:
[----:B------:R-:W-:Y:S05]  /*0a00*/  BRA.U !UP1, `(.L_x_1) ;  /* 0x0000000109ac7547 */ /* 0x000fea000b800000 */
[----:B------:R-:W-:Y:S02]  /*0a10*/  ULOP3.LUT UP1, URZ, UR5, 0x3, URZ, 0xc0, !UPT ;  /* 0x0000000305ff7892 */ /* 0x000fe4000f82c0ff */
[----:B------:R-:W-:-:S07]  /*0a20*/  ULOP3.LUT UP0, URZ, UR5, 0x1, URZ, 0xc0, !UPT ;  /* 0x0000000105ff7892 */ /* 0x000fce000f80c0ff */
[----:B------:R-:W-:Y:S05]  /*0a30*/  BRA.U !UP1, `(.L_x_5) ;  /* 0x00000001095c7547 */ /* 0x000fea000b800000 */
[----:B------:R-:W-:-:S05]  /*0a40*/  IMAD.WIDE.U32 R4, R7, 0x4, R2 ;  /* 0x0000000407047825 */ /* 0x000fca00078e0002 */
[----:B------:R-:W2:Y:S04]  /*0a50*/  LDG.E R12, desc[UR12][R4.64+0x320] ;  /* 0x0003200c040c7981 */ /* 0x000ea8000c1e1900 */
[----:B------:R-:W3:Y:S04]  /*0a60*/  LDG.E R14, desc[UR12][R4.64+0x3a0] ;  /* 0x0003a00c040e7981 */ /* 0x000ee8000c1e1900 */
[----:B------:R-:W4:Y:S04]  /*0a70*/  LDG.E R11, desc[UR12][R4.64+0x190] ;  /* 0x0001900c040b7981 */ /* 0x000f28000c1e1900 */
[----:B------:R-:W4:Y:S04]  /*0a80*/  LDG.E R13, desc[UR12][R4.64+0x210] ;  /* 0x0002100c040d7981 */ /* 0x000f28000c1e1900 */
[----:B------:R-:W4:Y:S04]  /*0a90*/  LDG.E R15, desc[UR12][R4.64+0x290] ;  /* 0x0002900c040f7981 */ /* 0x000f28000c1e1900 */
[----:B------:R-:W4:Y:S01]  /*0aa0*/  LDG.E R17, desc[UR12][R4.64+0x420] ;  /* 0x0004200c04117981 */ /* 0x000f22000c1e1900 */
[----:B------:R-:W-:-:S04]  /*0ab0*/  LOP3.LUT R10, R9, 0x1, RZ, 0xc0, !PT ;  /* 0x00000001090a7812 */ /* 0x000fc800078ec0ff */
[----:B------:R-:W-:Y:S02]  /*0ac0*/  ISETP.NE.U32.AND P0, PT, R10, 0x1, PT ;  /* 0x000000010a00780c */ /* 0x000fe40003f05070 */
[----:B------:R-:W-:Y:S02]  /*0ad0*/  LOP3.LUT P1, RZ, R9, 0x2, RZ, 0xc0, !PT ;  /* 0x0000000209ff7812 */ /* 0x000fe4000782c0ff */
[----:B------:R-:W-:Y:S01]  /*0ae0*/  ISETP.NE.U32.AND.EX P0, PT, RZ, RZ, PT, P0 ;  /* 0x000000ffff00720c */ /* 0x000fe20003f05100 */
[----:B------:R-:W-:Y:S01]  /*0af0*/  VIADD R7, R7, 0xc8 ;  /* 0x000000c807077836 */ /* 0x000fe20000000000 */
[--C-:B------:R-:W-:Y:S02]  /*0b00*/  SHF.R.U64 R9, R9, 0x2, R6.reuse ;  /* 0x0000000209097819 */ /* 0x100fe40000001206 */
[----:B------:R-:W-:-:S07]  /*0b10*/  SHF.R.U32.HI R6, RZ, 0x2, R6 ;  /* 0x00000002ff067819 */ /* 0x000fce0000011606 */
[----:B--2---:R-:W-:Y:S02]  /*0b20*/  @P1 IMAD.MOV R12, RZ, RZ, -R12 ;  /* 0x000000ffff0c1224 */ /* 0x004fe400078e0a0c */
[----:B---3--:R-:W-:Y:S02]  /*0b30*/  @P1 IMAD.MOV R14, RZ, RZ, -R14 ;  /* 0x000000ffff0e1224 */ /* 0x008fe400078e0a0e */
[----:B----4-:R-:W-:Y:S02]  /*0b40*/  @!P0 IMAD.MOV R11, RZ, RZ, -R11 ;  /* 0x000000ffff0b8224 */ /* 0x010fe400078e0a0b */
[----:B------:R-:W-:Y:S02]  /*0b50*/  @!P0 IMAD.MOV R13, RZ, RZ, -R13 ;  /* 0x000000ffff0d8224 */ /* 0x000fe400078e0a0d */
[----:B------:R-:W-:Y:S01]  /*0b60*/  @!P0 IMAD.MOV R15, RZ, RZ, -R15 ;  /* 0x000000ffff0f8224 */ /* 0x000fe200078e0a0f */
[----:B------:R-:W-:Y:S02]  /*0b70*/  @P1 IADD3 R17, PT, PT, -R17, RZ, RZ ;  /* 0x000000ff11111210 */ /* 0x000fe40007ffe1ff */
[----:B-----5:R-:W-:-:S02]  /*0b80*/  IADD3 R8, PT, PT, R12, R11, R8 ;  /* 0x0000000b0c087210 */ /* 0x020fc40007ffe008 */
[----:B------:R-:W-:Y:S02]  /*0b90*/  IADD3 R16, PT, PT, R14, R13, R16 ;  /* 0x0000000d0e107210 */ /* 0x000fe40007ffe010 */
[----:B------:R-:W-:-:S07]  /*0ba0*/  IADD3 R18, PT, PT, R17, R15, R18 ;  /* 0x0000000f11127210 */ /* 0x000fce0007ffe012 */
.L_x_5:
[----:B------:R-:W-:Y:S05]  /*0bb0*/  BRA.U UP0, `(.L_x_1) ;  /* 0x0000000100407547 */ /* 0x000fea000b800000 */
[----:B------:R-:W-:-:S05]  /*0bc0*/  IMAD.WIDE.U32 R4, R7, 0x4, R2 ;  /* 0x0000000407047825 */ /* 0x000fca00078e0002 */
[----:B------:R-:W2:Y:S04]  /*0bd0*/  LDG.E R13, desc[UR12][R4.64+0x210] ;  /* 0x0002100c040d7981 */ /* 0x000ea8000c1e1900 */
[----:B------:R-:W3:Y:S04]  /*0be0*/  LDG.E R11, desc[UR12][R4.64+0x190] ;  /* 0x0001900c040b7981 */ /* 0x000ee8000c1e1900 */
[----:B------:R-:W4:Y:S01]  /*0bf0*/  LDG.E R15, desc[UR12][R4.64+0x290] ;  /* 0x0002900c040f7981 */ /* 0x000f22000c1e1900 */
[----:B------:R-:W-:-:S04]  /*0c00*/  LOP3.LUT R10, R9, 0x1, RZ, 0xc0, !PT ;  /* 0x00000001090a7812 */ /* 0x000fc800078ec0ff */
[----:B------:R-:W-:-:S04]  /*0c10*/  ISETP.NE.U32.AND P0, PT, R10, 0x1, PT ;  /* 0x000000010a00780c */ /* 0x000fc80003f05070 */
[----:B------:R-:W-:Y:S01]  /*0c20*/  ISETP.NE.U32.AND.EX P0, PT, RZ, RZ, PT, P0 ;  /* 0x000000ffff00720c */ /* 0x000fe20003f05100 */
[----:B------:R-:W-:Y:S01]  /*0c30*/  VIADD R7, R7, 0x64 ;  /* 0x0000006407077836 */ /* 0x000fe20000000000 */
[--C-:B------:R-:W-:Y:S02]  /*0c40*/  SHF.R.U64 R9, R9, 0x1, R6.reuse ;  /* 0x0000000109097819 */ /* 0x100fe40000001206 */
[----:B------:R-:W-:-:S09]  /*0c50*/  SHF.R.U32.HI R6, RZ, 0x1, R6 ;  /* 0x00000001ff067819 */ /* 0x000fd20000011606 */
[----:B--2---:R-:W-:Y:S01]  /*0c60*/  @!P0 IADD3 R13, PT, PT, -R13, RZ, RZ ;  /* 0x000000ff0d0d8210 */ /* 0x004fe20007ffe1ff */
[----:B---3--:R-:W-:Y:S02]  /*0c70*/  @!P0 IMAD.MOV R11, RZ, RZ, -R11 ;  /* 0x000000ffff0b8224 */ /* 0x008fe400078e0a0b */
[----:B----4-:R-:W-:Y:S02]  /*0c80*/  @!P0 IMAD.MOV R15, RZ, RZ, -R15 ;  /* 0x000000ffff0f8224 */ /* 0x010fe400078e0a0f */
[----:B-----5:R-:W-:Y:S02]  /*0c90*/  IMAD.IADD R8, R8, 0x1, R11 ;  /* 0x0000000108087824 */ /* 0x020fe400078e020b */
[----:B------:R-:W-:Y:S02]  /*0ca0*/  IMAD.IADD R16, R16, 0x1, R13 ;  /* 0x0000000110107824 */ /* 0x000fe400078e020d */
[----:B------:R-:W-:-:S07]  /*0cb0*/  IMAD.IADD R18, R18, 0x1, R15 ;  /* 0x0000000112127824 */ /* 0x000fce00078e020f */
.L_x_1:
[----:B------:R-:W-:-:S07]  /*0cc0*/  MOV R5, R0 ;  /* 0x0000000000057202 */ /* 0x000fce0000000f00 */
.L_x_7:
[----:B-----5:R-:W-:Y:S02]  /*0cd0*/  IABS R10, R8 ;  /* 0x00000008000a7213 */ /* 0x020fe40000000000 */
[----:B------:R-:W-:Y:S02]  /*0ce0*/  IABS R11, R16 ;  /* 0x00000010000b7213 */ /* 0x000fe40000000000 */
[----:B------:R-:W-:-:S04]  /*0cf0*/  IABS R4, R18 ;  /* 0x0000001200047213 */ /* 0x000fc80000000000 */
[----:B------:R-:W-:Y:S01]  /*0d00*/  IADD3 R10, PT, PT, R10, R11, R4 ;  /* 0x0000000b0a0a7210 */ /* 0x000fe20007ffe004 */
[----:B------:R-:W-:-:S03]  /*0d10*/  VIADD R4, R7, 0x64 ;  /* 0x0000006407047836 */ /* 0x000fc60000000000 */
[----:B------:R-:W0:Y:S02]  /*0d20*/  REDUX.SUM.S32 UR4, R10 ;  /* 0x000000000a0473c4 */ /* 0x000e24000000c200 */
[----:B------:R-:W-:-:S13]  /*0d30*/  ISETP.NE.AND P0, PT, R4, UR7, PT ;  /* 0x0000000704007c0c */ /* 0x000fda000bf05270 */
[----:B------:R-:W-:Y:S02]  /*0d40*/  @!P0 IMAD.U32 R4, RZ, RZ, UR7 ;  /* 0x00000007ff048e24 */ /* 0x000fe4000f8e00ff */
[----:B0-----:R-:W-:-:S05]  /*0d50*/  IMAD.U32 R12, RZ, RZ, UR4 ;  /* 0x00000004ff0c7e24 */ /* 0x001fca000f8e00ff */
[----:B------:R-:W-:Y:S01]  /*0d60*/  @!P0 VIMNMX R5, PT, PT, R5, R12, !PT ;  /* 0x0000000c05058248 */ /* 0x000fe20007fe0100 */
[----:B------:R-:W-:Y:S06]  /*0d70*/  @!P0 BRA `(.L_x_6) ;  /* 0x0000000000488947 */ /* 0x000fec0003800000 */
[----:B------:R-:W-:Y:S02]  /*0d80*/  IMAD.U32 R10, RZ, RZ, UR8 ;  /* 0x00000008ff0a7e24 */ /* 0x000fe4000f8e00ff */
[----:B------:R-:W-:Y:S02]  /*0d90*/  IMAD.U32 R11, RZ, RZ, UR9 ;  /* 0x00000009ff0b7e24 */ /* 0x000fe4000f8e00ff */
[----:B------:R-:W-:-:S06]  /*0da0*/  IMAD.WIDE R10, R7, 0x4, R10 ;  /* 0x00000004070a7825 */ /* 0x000fcc00078e020a */
[----:B------:R-:W2:Y:S02]  /*0db0*/  LDG.E R10, desc[UR12][R10.64+0x190] ;  /* 0x0001900c0a0a7981 */ /* 0x000ea4000c1e1900 */
[----:B--2---:R-:W-:-:S04]  /*0dc0*/  IADD3 R12, PT, PT, R12, R10, RZ ;  /* 0x0000000a0c0c7210 */ /* 0x004fc80007ffe0ff */
[----:B------:R-:W-:-:S13]  /*0dd0*/  ISETP.GT.AND P0, PT, R12, R5, PT ;  /* 0x000000050c00720c */ /* 0x000fda0003f04270 */
[----:B------:R-:W-:Y:S05]  /*0de0*/  @!P0 BRA `(.L_x_6) ;  /* 0x00000000002c8947 */ /* 0x000fea0003800000 */
[----:B------:R-:W-:-:S05]  /*0df0*/  IMAD.WIDE R10, R7, 0x4, R2 ;  /* 0x00000004070a7825 */ /* 0x000fca00078e0202 */
[----:B------:R-:W2:Y:S04]  /*0e00*/  LDG.E R7, desc[UR12][R10.64+0x190] ;  /* 0x0001900c0a077981 */ /* 0x000ea8000c1e1900 */
[----:B------:R-:W3:Y:S04]  /*0e10*/  LDG.E R13, desc[UR12][R10.64+0x210] ;  /* 0x0002100c0a0d7981 */ /* 0x000ee8000c1e1900 */
[----:B------:R-:W4:Y:S01]  /*0e20*/  LDG.E R15, desc[UR12][R10.64+0x290] ;  /* 0x0002900c0a0f7981 */ /* 0x000f22000c1e1900 */
[C---:B------:R-:W-:Y:S01]  /*0e30*/  SHF.L.U64.HI R6, R9.reuse, 0x1, R6 ;  /* 0x0000000109067819 */ /* 0x040fe20000010206 */
[----:B------:R-:W-:-:S02]  /*0e40*/  IMAD.SHL.U32 R9, R9, 0x2, RZ ;  /* 0x0000000209097824 */ /* 0x000fc400078e00ff */
[----:B--2---:R-:W-:Y:S02]  /*0e50*/  IMAD.IADD R8, R8, 0x1, R7 ;  /* 0x0000000108087824 */ /* 0x004fe400078e0207 */
[----:B------:R-:W-:Y:S02]  /*0e60*/  IMAD.MOV.U32 R7, RZ, RZ, R4 ;  /* 0x000000ffff077224 */ /* 0x000fe400078e0004 */
[----:B---3--:R-:W-:Y:S02]  /*0e70*/  IMAD.IADD R16, R16, 0x1, R13 ;  /* 0x0000000110107824 */ /* 0x008fe400078e020d */
[----:B----4-:R-:W-:Y:S01]  /*0e80*/  IMAD.IADD R18, R18, 0x1, R15 ;  /* 0x0000000112127824 */ /* 0x010fe200078e020f */
[----:B------:R-:W-:Y:S06]  /*0e90*/  BRA `(.L_x_7) ;  /* 0xfffffffc008c7947 */ /* 0x000fec000383ffff */
.L_x_6:
[----:B------:R-:W-:-:S13]  /*0ea0*/  ISETP.NE.AND P0, PT, R4, UR6, PT ;  /* 0x0000000604007c0c */ /* 0x000fda000bf05270 */
[----:B------:R-:W-:Y:S05]  /*0eb0*/  @!P0 BRA `(.L_x_0) ;  /* 0x0000000000808947 */ /* 0x000fea0003800000 */
[----:B------:R-:W-:-:S04]  /*0ec0*/  LOP3.LUT R7, R9, 0x1, RZ, 0xc0, !PT ;  /* 0x0000000109077812 */ /* 0x000fc800078ec0ff */
[----:B------:R-:W-:Y:S02]  /*0ed0*/  ISETP.NE.U32.AND P0, PT, R7, 0x1, PT ;  /* 0x000000010700780c */ /* 0x000fe40003f05070 */
[----:B------:R-:W-:Y:S02]  /*0ee0*/  IADD3 R7, PT, PT, R4, -0x64, RZ ;  /* 0xffffff9c04077810 */ /* 0x000fe40007ffe0ff */
[----:B------:R-:W-:-:S13]  /*0ef0*/  ISETP.NE.U32.AND.EX P0, PT, RZ, RZ, PT, P0 ;  /* 0x000000ffff00720c */ /* 0x000fda0003f05100 */
[----:B------:R-:W-:Y:S05]  /*0f00*/  @P0 BRA `(.L_x_8) ;  /* 0x0000000000440947 */ /* 0x000fea0003800000 */
.L_x_9:
[----:B------:R-:W-:-:S05]  /*0f10*/  IMAD.WIDE R10, R4, 0x4, R2 ;  /* 0x00000004040a7825 */ /* 0x000fca00078e0202 */
[----:B------:R-:W2:Y:S04]  /*0f20*/  LDG.E R13, desc[UR12][R10.64+-0x190] ;  /* 0xfffe700c0a0d7981 */ /* 0x000ea8000c1e1900 */
[----:B------:R-:W3:Y:S04]  /*0f30*/  LDG.E R15, desc[UR12][R10.64+-0x110] ;  /* 0xfffef00c0a0f7981 */ /* 0x000ee8000c1e1900 */
[----:B------:R-:W4:Y:S01]  /*0f40*/  LDG.E R17, desc[UR12][R10.64+-0x90] ;  /* 0xffff700c0a117981 */ /* 0x000f22000c1e1900 */
[----:B------:R-:W-:Y:S02]  /*0f50*/  ISETP.NE.AND P0, PT, R7, UR6, PT ;  /* 0x0000000607007c0c */ /* 0x000fe4000bf05270 */
[----:B------:R-:W-:-:S02]  /*0f60*/  SHF.R.U64 R9, R9, 0x1, R6 ;  /* 0x0000000109097819 */ /* 0x000fc40000001206 */
[----:B------:R-:W-:Y:S01]  /*0f70*/  SHF.R.U32.HI R6, RZ, 0x1, R6 ;  /* 0x00000001ff067819 */ /* 0x000fe20000011606 */
[----:B--2---:R-:W-:Y:S02]  /*0f80*/  IMAD.IADD R8, R13, 0x1, R8 ;  /* 0x000000010d087824 */ /* 0x004fe400078e0208 */
[----:B---3--:R-:W-:Y:S02]  /*0f90*/  IMAD.IADD R16, R15, 0x1, R16 ;  /* 0x000000010f107824 */ /* 0x008fe400078e0210 */
[----:B----4-:R-:W-:-:S04]  /*0fa0*/  IMAD.IADD R18, R17, 0x1, R18 ;  /* 0x0000000111127824 */ /* 0x010fc800078e0212 */
[----:B------:R-:W-:Y:S05]  /*0fb0*/  @!P0 BRA `(.L_x_0) ;  /* 0x0000000000408947 */ /* 0x000fea0003800000 */
[----:B------:R-:W-:-:S04]  /*0fc0*/  LOP3.LUT R4, R9, 0x1, RZ, 0xc0, !PT ;  /* 0x0000000109047812 */ /* 0x000fc800078ec0ff */
[----:B------:R-:W-:Y:S01]  /*0fd0*/  ISETP.NE.U32.AND P0, PT, R4, 0x1, PT ;  /* 0x000000010400780c */ /* 0x000fe20003f05070 */
[----:B------:R-:W-:-:S03]  /*0fe0*/  IMAD.MOV.U32 R4, RZ, RZ, R7 ;  /* 0x000000ffff047224 */ /* 0x000fc600078e0007 */
[----:B------:R-:W-:Y:S01]  /*0ff0*/  ISETP.NE.U32.AND.EX P0, PT, RZ, RZ, PT, P0 ;  /* 0x000000ffff00720c */ /* 0x000fe20003f05100 */
[----:B------:R-:W-:-:S12]  /*1000*/  VIADD R7, R4, 0xffffff9c ;  /* 0xffffff9c04077836 */ /* 0x000fd80000000000 */
[----:B------:R-:W-:Y:S05]  /*1010*/  @!P0 BRA `(.L_x_9) ;  /* 0xfffffffc00bc8947 */ /* 0x000fea000383ffff */
.L_x_8:
[----:B------:R-:W-:-:S05]  /*1020*/  IMAD.WIDE R10, R4, 0x4, R2 ;  /* 0x00000004040a7825 */ /* 0x000fca00078e0202 */
[----:B------:R-:W2:Y:S04]  /*1030*/  LDG.E R13, desc[UR12][R10.64+-0x190] ;  /* 0xfffe700c0a0d7981 */ /* 0x000ea8000c1e1900 */
[----:B------:R-:W3:Y:S04]  /*1040*/  LDG.E R15, desc[UR12][R10.64+-0x110] ;  /* 0xfffef00c0a0f7981 */ /* 0x000ee8000c1e1900 */
[----:B------:R-:W4:Y:S01]  /*1050*/  LDG.E R17, desc[UR12][R10.64+-0x90] ;  /* 0xffff700c0a117981 */ /* 0x000f22000c1e1900 */
[----:B------:R-:W-:-:S04]  /*1060*/  IADD3 R9, P0, PT, R9, 0x1, RZ ;  /* 0x0000000109097810 */ /* 0x000fc80007f1e0ff */
[----:B------:R-:W-:Y:S01]  /*1070*/  IADD3.X R6, PT, PT, RZ, R6, RZ, P0, !PT ;  /* 0x00000006ff067210 */ /* 0x000fe200007fe4ff */
[----:B--2---:R-:W-:Y:S02]  /*1080*/  IMAD R8, R13, -0x2, R8 ;  /* 0xfffffffe0d087824 */ /* 0x004fe400078e0208 */
[----:B---3--:R-:W-:Y:S02]  /*1090*/  IMAD R16, R15, -0x2, R16 ;  /* 0xfffffffe0f107824 */ /* 0x008fe400078e0210 */
[----:B----4-:R-:W-:Y:S01]  /*10a0*/  IMAD R18, R17, -0x2, R18 ;  /* 0xfffffffe11127824 */ /* 0x010fe200078e0212 */
[----:B------:R-:W-:Y:S06]  /*10b0*/  BRA `(.L_x_7) ;  /* 0xfffffffc00047947 */ /* 0x000fec000383ffff */
.L_x_0:
[----:B------:R-:W0:Y:S01]  /*10c0*/  S2R R4, SR_TID.X ;  /* 0x0000000000047919 */ /* 0x000e220000002100 */
[----:B------:R-:W-:Y:S01]  /*10d0*/  BSSY.RECONVERGENT B0, `(.L_x_10) ;  /* 0x000000d000007945 */ /* 0x000fe20003800200 */
[----:B0-----:R-:W-:-:S13]  /*10e0*/  ISETP.NE.AND P0, PT, R4, RZ, PT ;  /* 0x000000ff0400720c */ /* 0x001fda0003f05270 */
[----:B------:R-:W-:Y:S05]  /*10f0*/  @P0 BRA `(.L_x_11) ;  /* 0x0000000000280947 */ /* 0x000fea0003800000 */
[----:B------:R-:W0:Y:S01]  /*1100*/  LDC.64 R10, c[0x4][0x8] ;  /* 0x01000200ff0a7b82 */ /* 0x000e220000000a00 */
[----:B------:R-:W-:Y:S01]  /*1110*/  ISETP.GT.AND P0, PT, R5, R0, PT ;  /* 0x000000000500720c */ /* 0x000fe20003f04270 */
[----:B------:R-:W-:Y:S02]  /*1120*/  IMAD.MOV.U32 R12, RZ, RZ, 0x1 ;  /* 0x00000001ff0c7424 */ /* 0x000fe400078e00ff */
[----:B------:R-:W-:-:S10]  /*1130*/  IMAD.MOV.U32 R13, RZ, RZ, 0x0 ;  /* 0x00000000ff0d7424 */ /* 0x000fd400078e00ff */
[----:B------:R-:W-:Y:S05]  /*1140*/  @!P0 BRA `(.L_x_12) ;  /* 0x0000000000088947 */ /* 0x000fea0003800000 */
[----:B------:R-:W1:Y:S02]  /*1150*/  LDC.64 R6, c[0x4][RZ] ;  /* 0x01000000ff067b82 */ /* 0x000e640000000a00 */
[----:B-1----:R1:W-:Y:S02]  /*1160*/  REDG.E.MAX.S32.STRONG.GPU desc[UR12][R6.64], R5 ;  /* 0x000000050600798e */ /* 0x0023e4000d12e30c */
.L_x_12:
[----:B0-----:R-:W2:Y:S02]  /*1170*/  ATOMG.E.ADD.64.STRONG.GPU PT, R10, desc[UR12][R10.64], R12 ;  /* 0x8000000c0a0a79a8 */ /* 0x001ea400081ef50c */
[----:B--2---:R-:W-:Y:S02]  /*1180*/  IMAD.MOV.U32 R9, RZ, RZ, R10 ;  /* 0x000000ffff097224 */ /* 0x004fe400078e000a */
[----:B-1----:R-:W-:-:S07]  /*1190*/  IMAD.MOV.U32 R6, RZ, RZ, R11 ;  /* 0x000000ffff067224 */ /* 0x002fce00078e000b */
.L_x_11:
[----:B------:R-:W-:Y:S05]  /*11a0*/  BSYNC.RECONVERGENT B0 ;  /* 0x0000000000007941 */ /* 0x000fea0003800200 */
.L_x_10:
[----:B------:R-:W0:Y:S01]  /*11b0*/  SHFL.IDX PT, R9, R9, RZ, 0x1f ;  /* 0x00001fff09097589 */ /* 0x000e2200000e0000 */
[----:B------:R-:W0:Y:S03]  /*11c0*/  LDCU.64 UR14, c[0x0][0x390] ;  /* 0x00007200ff0e77ac */ /* 0x000e260008000a00 */
[----:B------:R-:W1:Y:S01]  /*11d0*/  SHFL.IDX PT, R6, R6, RZ, 0x1f ;  /* 0x00001fff06067589 */ /* 0x000e6200000e0000 */
[----:B0-----:R-:W-:-:S04]  /*11e0*/  ISETP.GE.U32.AND P0, PT, R9, UR14, PT ;  /* 0x0000000e09007c0c */ /* 0x001fc8000bf06070 */
[----:B-1----:R-:W-:-:S13]  /*11f0*/  ISETP.GE.U32.AND.EX P0, PT, R6, UR15, PT, P0 ;  /* 0x0000000f06007c0c */ /* 0x002fda000bf06100 */
[----:B------:R-:W-:Y:S05]  /*1200*/  @!P0 BRA `(.L_x_13) ;  /* 0xffffffec00c88947 */ /* 0x000fea000383ffff */
[----:B------:R-:W-:Y:S05]  /*1210*/  EXIT ;  /* 0x000000000000794d */ /* 0x000fea0003800000 */
.L_x_14:
[----:B------:R-:W-:-:S00]  /*1220*/  BRA `(.L_x_14) ;  /* 0xfffffffc00fc7947 */ /* 0x000fc0000383ffff */
[----:B------:R-:W-:-:S00]  /*1230*/  NOP ;  /* 0x0000000000007918 */ /* 0x000fc00000000000 */
        /* <DEDUP_REMOVED lines=12> */
.L_x_15:


//--------------------- .nv.shared.reserved.0     --------------------------
	.section	.nv.shared.reserved.0,"aw",@nobits
	.weak		__nv_reservedSMEM_offset_0_alias
	.size		__nv_reservedSMEM_offset_0_alias, 0, 64
	.other		__nv_reservedSMEM_offset_0_alias,@"STO_CUDA_RESERVED_SHARED STV_DEFAULT"
__nv_reservedSMEM_offset_0_alias:
	.zero		0
	.zero		64


//--------------------- .nv.global                --------------------------
	.section	.nv.global,"aw",@nobits
	.align	8
.nv.global:
	.type		counter,@object
	.size		counter,(best - counter)
counter:
	.zero		8
	.type		best,@object
	.size		best,(.L_0 - best)
best:
	.zero		4
.L_0:


//--------------------- .nv.constant0._Z4funcPiiiy --------------------------
	.section	.nv.constant0._Z4funcPiiiy,"a",@progbits
	.sectionflags	@""
	.align	4
.nv.constant0._Z4funcPiiiy:
	.zero		920


//--------------------- SYMBOLS --------------------------

	.type		.nv.reservedSmem.offset0,@object
	.size		.nv.reservedSmem.offset0,0x4
